	.headerflags	@"EF_CUDA_TEXMODE_UNIFIED EF_CUDA_64BIT_ADDRESS EF_CUDA_ACCELERATORS EF_CUDA_SM90 EF_CUDA_VIRTUAL_SM(EF_CUDA_SM90)"
	.elftype	@"ET_EXEC"


//--------------------- .nv.info                  --------------------------
	.section	.nv.info,"",@"SHT_CUDA_INFO"
	.align	4


	//----- nvinfo : EIATTR_REGCOUNT
	.align		4
        /*0000*/ 	.byte	0x04, 0x2f
        /*0002*/ 	.short	(.L_3 - .L_2)
	.align		4
.L_2:
        /*0004*/ 	.word	index@(triton_poi_fused__native_batch_norm_legit_no_training_cat_relu_10)
        /*0008*/ 	.word	0x00000016


	//----- nvinfo : EIATTR_MIN_STACK_SIZE
	.align		4
.L_3:
        /*000c*/ 	.byte	0x04, 0x12
        /*000e*/ 	.short	(.L_5 - .L_4)
	.align		4
.L_4:
        /*0010*/ 	.word	index@(triton_poi_fused__native_batch_norm_legit_no_training_cat_relu_10)
        /*0014*/ 	.word	0x00000000


	//----- nvinfo : EIATTR_FRAME_SIZE
	.align		4
.L_5:
        /*0018*/ 	.byte	0x04, 0x11
        /*001a*/ 	.short	(.L_7 - .L_6)
	.align		4
.L_6:
        /*001c*/ 	.word	index@(triton_poi_fused__native_batch_norm_legit_no_training_cat_relu_10)
        /*0020*/ 	.word	0x00000000


	//----- nvinfo : EIATTR_MIN_STACK_SIZE
	.align		4
.L_7:
        /*0024*/ 	.byte	0x04, 0x12
        /*0026*/ 	.short	(.L_9 - .L_8)
	.align		4
.L_8:
        /*0028*/ 	.word	index@(triton_poi_fused__native_batch_norm_legit_no_training_cat_relu_10)
        /*002c*/ 	.word	0x00000000
.L_9:


//--------------------- .nv.info.triton_poi_fused__native_batch_norm_legit_no_training_cat_relu_10 --------------------------
	.section	.nv.info.triton_poi_fused__native_batch_norm_legit_no_training_cat_relu_10,"",@"SHT_CUDA_INFO"
	.sectionflags	@""
	.align	4


	//----- nvinfo : EIATTR_CUDA_API_VERSION
	.align		4
        /*0000*/ 	.byte	0x04, 0x37
        /*0002*/ 	.short	(.L_11 - .L_10)
.L_10:
        /*0004*/ 	.word	0x0000007c


	//----- nvinfo : EIATTR_KPARAM_INFO
	.align		4
.L_11:
        /*0008*/ 	.byte	0x04, 0x17
        /*000a*/ 	.short	(.L_13 - .L_12)
.L_12:
        /*000c*/ 	.word	0x00000000
        /*0010*/ 	.short	0x0008
        /*0012*/ 	.short	0x0040
        /*0014*/ 	.byte	0x00, 0xf0, 0x11, 0x00


	//----- nvinfo : EIATTR_KPARAM_INFO
	.align		4
.L_13:
        /*0018*/ 	.byte	0x04, 0x17
        /*001a*/ 	.short	(.L_15 - .L_14)
.L_14:
        /*001c*/ 	.word	0x00000000
        /*0020*/ 	.short	0x0007
        /*0022*/ 	.short	0x0038
        /*0024*/ 	.byte	0x00, 0xf4, 0x21, 0x00


	//----- nvinfo : EIATTR_KPARAM_INFO
	.align		4
.L_15:
        /*0028*/ 	.byte	0x04, 0x17
        /*002a*/ 	.short	(.L_17 - .L_16)
.L_16:
        /*002c*/ 	.word	0x00000000
        /*0030*/ 	.short	0x0006
        /*0032*/ 	.short	0x0030
        /*0034*/ 	.byte	0x00, 0xf4, 0x21, 0x00


	//----- nvinfo : EIATTR_KPARAM_INFO
	.align		4
.L_17:
        /*0038*/ 	.byte	0x04, 0x17
        /*003a*/ 	.short	(.L_19 - .L_18)
.L_18:
        /*003c*/ 	.word	0x00000000
        /*0040*/ 	.short	0x0005
        /*0042*/ 	.short	0x0028
        /*0044*/ 	.byte	0x00, 0xf4, 0x21, 0x00


	//----- nvinfo : EIATTR_KPARAM_INFO
	.align		4
.L_19:
        /*0048*/ 	.byte	0x04, 0x17
        /*004a*/ 	.short	(.L_21 - .L_20)
.L_20:
        /*004c*/ 	.word	0x00000000
        /*0050*/ 	.short	0x0004
        /*0052*/ 	.short	0x0020
        /*0054*/ 	.byte	0x00, 0xf4, 0x21, 0x00


	//----- nvinfo : EIATTR_KPARAM_INFO
	.align		4
.L_21:
        /*0058*/ 	.byte	0x04, 0x17
        /*005a*/ 	.short	(.L_23 - .L_22)
.L_22:
        /*005c*/ 	.word	0x00000000
        /*0060*/ 	.short	0x0003
        /*0062*/ 	.short	0x0018
        /*0064*/ 	.byte	0x00, 0xf4, 0x21, 0x00


	//----- nvinfo : EIATTR_KPARAM_INFO
	.align		4
.L_23:
        /*0068*/ 	.byte	0x04, 0x17
        /*006a*/ 	.short	(.L_25 - .L_24)
.L_24:
        /*006c*/ 	.word	0x00000000
        /*0070*/ 	.short	0x0002
        /*0072*/ 	.short	0x0010
        /*0074*/ 	.byte	0x00, 0xf4, 0x21, 0x00


	//----- nvinfo : EIATTR_KPARAM_INFO
	.align		4
.L_25:
        /*0078*/ 	.byte	0x04, 0x17
        /*007a*/ 	.short	(.L_27 - .L_26)
.L_26:
        /*007c*/ 	.word	0x00000000
        /*0080*/ 	.short	0x0001
        /*0082*/ 	.short	0x0008
        /*0084*/ 	.byte	0x00, 0xf4, 0x21, 0x00


	//----- nvinfo : EIATTR_KPARAM_INFO
	.align		4
.L_27:
        /*0088*/ 	.byte	0x04, 0x17
        /*008a*/ 	.short	(.L_29 - .L_28)
.L_28:
        /*008c*/ 	.word	0x00000000
        /*0090*/ 	.short	0x0000
        /*0092*/ 	.short	0x0000
        /*0094*/ 	.byte	0x00, 0xf4, 0x21, 0x00


	//----- nvinfo : EIATTR_SPARSE_MMA_MASK
	.align		4
.L_29:
        /*0098*/ 	.byte	0x03, 0x50
        /*009a*/ 	.short	0x0000


	//----- nvinfo : EIATTR_MAXREG_COUNT
	.align		4
        /*009c*/ 	.byte	0x03, 0x1b
        /*009e*/ 	.short	0x00ff


	//----- nvinfo : EIATTR_EXIT_INSTR_OFFSETS
	.align		4
        /*00a0*/ 	.byte	0x04, 0x1c
        /*00a2*/ 	.short	(.L_31 - .L_30)


	//   ....[0]....
.L_30:
        /*00a4*/ 	.word	0x00000540


	//----- nvinfo : EIATTR_REQNTID
	.align		4
.L_31:
        /*00a8*/ 	.byte	0x04, 0x10
        /*00aa*/ 	.short	(.L_33 - .L_32)
.L_32:
        /*00ac*/ 	.word	0x00000100
        /*00b0*/ 	.word	0x00000001
        /*00b4*/ 	.word	0x00000001


	//----- nvinfo : EIATTR_CBANK_PARAM_SIZE
	.align		4
.L_33:
        /*00b8*/ 	.byte	0x03, 0x19
        /*00ba*/ 	.short	0x0044


	//----- nvinfo : EIATTR_PARAM_CBANK
	.align		4
        /*00bc*/ 	.byte	0x04, 0x0a
        /*00be*/ 	.short	(.L_35 - .L_34)
	.align		4
.L_34:
        /*00c0*/ 	.word	index@(.nv.constant0.triton_poi_fused__native_batch_norm_legit_no_training_cat_relu_10)
        /*00c4*/ 	.short	0x0210
        /*00c6*/ 	.short	0x0044


	//----- nvinfo : EIATTR_SW_WAR
	.align		4
.L_35:
        /*00c8*/ 	.byte	0x04, 0x36
        /*00ca*/ 	.short	(.L_37 - .L_36)
.L_36:
        /*00cc*/ 	.word	0x00000008
.L_37:


//--------------------- .nv.callgraph             --------------------------
	.section	.nv.callgraph,"",@"SHT_CUDA_CALLGRAPH"
	.align	4
	.sectionentsize	8
	.align		4
        /*0000*/ 	.word	0x00000000
	.align		4
        /*0004*/ 	.word	0xffffffff
	.align		4
        /*0008*/ 	.word	0x00000000
	.align		4
        /*000c*/ 	.word	0xfffffffe
	.align		4
        /*0010*/ 	.word	0x00000000
	.align		4
        /*0014*/ 	.word	0xfffffffd
	.align		4
        /*0018*/ 	.word	0x00000000
	.align		4
        /*001c*/ 	.word	0xfffffffc


//--------------------- .nv.constant4             --------------------------
	.section	.nv.constant4,"a",@progbits
	.align	8
	.align		8
.nv.constant4:
        /*0000*/ 	.dword	_$_str
	.align		8
        /*0008*/ 	.dword	_$_str_$_2


//--------------------- .text.triton_poi_fused__native_batch_norm_legit_no_training_cat_relu_10 --------------------------
	.section	.text.triton_poi_fused__native_batch_norm_legit_no_training_cat_relu_10,"ax",@progbits
	.align	128
        .global         triton_poi_fused__native_batch_norm_legit_no_training_cat_relu_10
        .type           triton_poi_fused__native_batch_norm_legit_no_training_cat_relu_10,@function
        .size           triton_poi_fused__native_batch_norm_legit_no_training_cat_relu_10,(.L_x_1 - triton_poi_fused__native_batch_norm_legit_no_training_cat_relu_10)
        .other          triton_poi_fused__native_batch_norm_legit_no_training_cat_relu_10,@"STO_CUDA_ENTRY STV_DEFAULT"
triton_poi_fused__native_batch_norm_legit_no_training_cat_relu_10:
.text.triton_poi_fused__native_batch_norm_legit_no_training_cat_relu_10:
[----:B------:R-:W-:Y:S01]  /*0000*/  LDC R1, c[0x0][0x28] ;  /* 0x00000a00ff017b82 */ /* 0x000fe20000000800 */
[----:B------:R-:W1:Y:S07]  /*0010*/  S2R R0, SR_TID.X ;  /* 0x0000000000007919 */ /* 0x000e6e0000002100 */
[----:B------:R-:W2:Y:S01]  /*0020*/  LDC.64 R4, c[0x0][0x228] ;  /* 0x00008a00ff047b82 */ /* 0x000ea20000000a00 */
[----:B------:R-:W-:Y:S01]  /*0030*/  ULDC.64 UR4, c[0x0][0x208] ;  /* 0x0000820000047ab9 */ /* 0x000fe20000000a00 */
[----:B------:R-:W-:Y:S01]  /*0040*/  ULDC.64 UR6, c[0x0][0x218] ;  /* 0x0000860000067ab9 */ /* 0x000fe20000000a00 */
[----:B------:R-:W3:Y:S01]  /*0050*/  S2R R3, SR_CTAID.X ;  /* 0x0000000000037919 */ /* 0x000ee20000002500 */
[----:B-1----:R-:W-:-:S05]  /*0060*/  IMAD.SHL.U32 R0, R0, 0x2, RZ ;  /* 0x0000000200007824 */ /* 0x002fca00078e00ff */
[----:B------:R-:W-:-:S05]  /*0070*/  LOP3.LUT R0, R0, 0x1fe, RZ, 0xc0, !PT ;  /* 0x000001fe00007812 */ /* 0x000fca00078ec0ff */
[----:B---3--:R-:W-:-:S05]  /*0080*/  IMAD R0, R3, 0x200, R0 ;  /* 0x0000020003007824 */ /* 0x008fca00078e0200 */
[----:B------:R-:W-:-:S04]  /*0090*/  SHF.R.S32.HI R3, RZ, 0x1f, R0 ;  /* 0x0000001fff037819 */ /* 0x000fc80000011400 */
[----:B------:R-:W-:-:S04]  /*00a0*/  LEA.HI R8, R3, R0, RZ, 0xf ;  /* 0x0000000003087211 */ /* 0x000fc800078f78ff */
[----:B------:R-:W-:-:S05]  /*00b0*/  SHF.R.S32.HI R6, RZ, 0xf, R8 ;  /* 0x0000000fff067819 */ /* 0x000fca0000011408 */
[----:B------:R-:W-:-:S05]  /*00c0*/  IMAD.HI R2, R6, 0x78787879, RZ ;  /* 0x7878787906027827 */ /* 0x000fca00078e02ff */
[----:B------:R-:W-:-:S04]  /*00d0*/  SHF.R.U32.HI R3, RZ, 0x1f, R2 ;  /* 0x0000001fff037819 */ /* 0x000fc80000011602 */
[----:B------:R-:W-:-:S05]  /*00e0*/  LEA.HI.SX32 R3, R2, R3, 0x1a ;  /* 0x0000000302037211 */ /* 0x000fca00078fd2ff */
[----:B------:R-:W-:Y:S02]  /*00f0*/  IMAD R6, R3, -0x88, R6 ;  /* 0xffffff7803067824 */ /* 0x000fe400078e0206 */
[----:B------:R-:W-:Y:S01]  /*0100*/  IMAD.HI R9, R0, 0x78787879, RZ ;  /* 0x7878787900097827 */ /* 0x000fe200078e02ff */
[----:B------:R-:W1:Y:S03]  /*0110*/  LDC.64 R2, c[0x0][0x210] ;  /* 0x00008400ff027b82 */ /* 0x000e660000000a00 */
[----:B--2---:R-:W-:-:S05]  /*0120*/  IMAD.WIDE R4, R6, 0x4, R4 ;  /* 0x0000000406047825 */ /* 0x004fca00078e0204 */
[----:B------:R2:W3:Y:S01]  /*0130*/  LDG.E.EL R7, desc[UR4][R4.64] ;  /* 0x0000000404077981 */ /* 0x0004e2000c2e1900 */
[----:B------:R-:W-:Y:S01]  /*0140*/  SHF.R.U32.HI R10, RZ, 0x1f, R9 ;  /* 0x0000001fff0a7819 */ /* 0x000fe20000011609 */
[C---:B------:R-:W-:Y:S01]  /*0150*/  IMAD.SHL.U32 R13, R6.reuse, 0x8000, RZ ;  /* 0x00008000060d7824 */ /* 0x040fe200078e00ff */
[----:B------:R-:W-:Y:S02]  /*0160*/  ISETP.GT.AND P0, PT, R6, 0x7b, PT ;  /* 0x0000007b0600780c */ /* 0x000fe40003f04270 */
[----:B------:R-:W-:Y:S02]  /*0170*/  LEA.HI.SX32 R11, R9, R10, 0xb ;  /* 0x0000000a090b7211 */ /* 0x000fe400078f5aff */
[----:B------:R-:W-:Y:S02]  /*0180*/  LOP3.LUT R9, R8, 0xffff8000, RZ, 0xc0, !PT ;  /* 0xffff800008097812 */ /* 0x000fe400078ec0ff */
[----:B------:R-:W-:Y:S01]  /*0190*/  ISETP.GE.AND P1, PT, R6, 0x7c, PT ;  /* 0x0000007c0600780c */ /* 0x000fe20003f26270 */
[----:B------:R-:W-:-:S02]  /*01a0*/  IMAD R8, R11, -0x440000, R0 ;  /* 0xffbc00000b087824 */ /* 0x000fc400078e0200 */
[C---:B------:R-:W-:Y:S02]  /*01b0*/  IMAD R12, R11.reuse, 0x60000, RZ ;  /* 0x000600000b0c7824 */ /* 0x040fe400078e02ff */
[----:B------:R-:W-:Y:S02]  /*01c0*/  IMAD.IADD R10, R0, 0x1, -R9 ;  /* 0x00000001000a7824 */ /* 0x000fe400078e0a09 */
[----:B------:R-:W-:Y:S01]  /*01d0*/  IMAD R17, R11, 0x3e0000, R8 ;  /* 0x003e00000b117824 */ /* 0x000fe200078e0208 */
[--C-:B--2---:R-:W-:Y:S01]  /*01e0*/  SHF.R.S32.HI R4, RZ, 0x1f, R12.reuse ;  /* 0x0000001fff047819 */ /* 0x104fe2000001140c */
[----:B------:R-:W2:Y:S01]  /*01f0*/  LDC.64 R8, c[0x0][0x220] ;  /* 0x00008800ff087b82 */ /* 0x000ea20000000a00 */
[----:B------:R-:W-:Y:S01]  /*0200*/  IADD3 R14, P2, P3, R13, R10, R12 ;  /* 0x0000000a0d0e7210 */ /* 0x000fe20007b5e00c */
[----:B-1----:R-:W-:Y:S01]  /*0210*/  IMAD.WIDE R16, R17, 0x4, R2 ;  /* 0x0000000411107825 */ /* 0x002fe200078e0202 */
[----:B------:R-:W-:Y:S02]  /*0220*/  SHF.R.S32.HI R10, RZ, 0x1f, R10 ;  /* 0x0000001fff0a7819 */ /* 0x000fe4000001140a */
[----:B------:R-:W-:-:S04]  /*0230*/  SHF.R.S32.HI R13, RZ, 0x1f, R13 ;  /* 0x0000001fff0d7819 */ /* 0x000fc8000001140d */
[----:B------:R-:W-:Y:S02]  /*0240*/  IADD3.X R15, R13, R10, R4, P2, P3 ;  /* 0x0000000a0d0f7210 */ /* 0x000fe400017e6404 */
[----:B------:R-:W-:Y:S01]  /*0250*/  CS2R R4, SRZ ;  /* 0x0000000000047805 */ /* 0x000fe2000001ff00 */
[----:B------:R-:W1:Y:S01]  /*0260*/  LDC.64 R12, c[0x0][0x230] ;  /* 0x00008c00ff0c7b82 */ /* 0x000e620000000a00 */
[----:B------:R-:W-:-:S04]  /*0270*/  LEA R18, P2, R14, UR6, 0x2 ;  /* 0x000000060e127c11 */ /* 0x000fc8000f8410ff */
[----:B------:R-:W-:Y:S01]  /*0280*/  LEA.HI.X R3, R14, UR7, R15, 0x2, P2 ;  /* 0x000000070e037c11 */ /* 0x000fe200090f140f */
[----:B------:R3:W4:Y:S01]  /*0290*/  @!P1 LDG.E.64 R4, desc[UR4][R16.64] ;  /* 0x0000000410049981 */ /* 0x000722000c1e1b00 */
[----:B------:R-:W-:Y:S01]  /*02a0*/  @P0 IADD3 R18, P2, R18, -0x1000000, RZ ;  /* 0xff00000012120810 */ /* 0x000fe20007f5e0ff */
[----:B------:R-:W5:Y:S03]  /*02b0*/  LDC.64 R10, c[0x0][0x238] ;  /* 0x00008e00ff0a7b82 */ /* 0x000f660000000a00 */
[----:B------:R-:W-:Y:S02]  /*02c0*/  @P0 IADD3.X R19, R3, -0x1, RZ, P2, !PT ;  /* 0xffffffff03130810 */ /* 0x000fe400017fe4ff */
[----:B------:R-:W-:Y:S01]  /*02d0*/  CS2R R2, SRZ ;  /* 0x0000000000027805 */ /* 0x000fe2000001ff00 */
[----:B--2---:R-:W-:-:S05]  /*02e0*/  IMAD.WIDE R8, R6, 0x4, R8 ;  /* 0x0000000406087825 */ /* 0x004fca00078e0208 */
[----:B------:R-:W2:Y:S04]  /*02f0*/  @P0 LDG.E.64 R2, desc[UR4][R18.64+0x80000] ;  /* 0x0800000412020981 */ /* 0x000ea8000c1e1b00 */
[----:B------:R-:W2:Y:S01]  /*0300*/  LDG.E.EL R8, desc[UR4][R8.64] ;  /* 0x0000000408087981 */ /* 0x000ea2000c2e1900 */
[----:B-1----:R-:W-:-:S06]  /*0310*/  IMAD.WIDE R12, R6, 0x4, R12 ;  /* 0x00000004060c7825 */ /* 0x002fcc00078e020c */
[----:B------:R-:W2:Y:S01]  /*0320*/  LDG.E.EL R12, desc[UR4][R12.64] ;  /* 0x000000040c0c7981 */ /* 0x000ea2000c2e1900 */
[----:B-----5:R-:W-:Y:S02]  /*0330*/  IMAD.WIDE R14, R6, 0x4, R10 ;  /* 0x00000004060e7825 */ /* 0x020fe400078e020a */
[----:B------:R-:W1:Y:S04]  /*0340*/  LDC.64 R10, c[0x0][0x240] ;  /* 0x00009000ff0a7b82 */ /* 0x000e680000000a00 */
[----:B------:R5:W2:Y:S01]  /*0350*/  LDG.E.EL R15, desc[UR4][R14.64] ;  /* 0x000000040e0f7981 */ /* 0x000aa2000c2e1900 */
[----:B------:R-:W-:Y:S02]  /*0360*/  IMAD.MOV.U32 R6, RZ, RZ, 0x3e800000 ;  /* 0x3e800000ff067424 */ /* 0x000fe400078e00ff */
[----:B-1----:R-:W-:-:S04]  /*0370*/  IMAD.WIDE R10, R0, 0x4, R10 ;  /* 0x00000004000a7825 */ /* 0x002fc800078e020a */
[----:B---3--:R-:W-:-:S04]  /*0380*/  FADD R16, R7, 9.9999997473787516356e-06 ;  /* 0x3727c5ac07107421 */ /* 0x008fc80000000000 */
[----:B------:R-:W1:Y:S02]  /*0390*/  MUFU.SQRT R17, R16 ;  /* 0x0000001000117308 */ /* 0x000e640000002000 */
[C---:B-1----:R-:W-:Y:S02]  /*03a0*/  FSETP.GT.AND P2, PT, R17.reuse, 8.50705917302346158658e+37, PT ;  /* 0x7e8000001100780b */ /* 0x042fe40003f44000 */
[----:B------:R-:W-:-:S11]  /*03b0*/  FSETP.GEU.AND P3, PT, R17, 1.175494350822287508e-38, PT ;  /* 0x008000001100780b */ /* 0x000fd60003f6e000 */
[----:B------:R-:W-:-:S04]  /*03c0*/  @P2 FMUL R17, R17, 0.25 ;  /* 0x3e80000011112820 */ /* 0x000fc80000400000 */
[----:B------:R-:W-:-:S06]  /*03d0*/  @!P3 FMUL R17, R17, 16777216 ;  /* 0x4b8000001111b820 */ /* 0x000fcc0000400000 */
[----:B------:R-:W1:Y:S01]  /*03e0*/  MUFU.RCP R17, R17 ;  /* 0x0000001100117308 */ /* 0x000e620000001000 */
[----:B-----5:R-:W-:Y:S02]  /*03f0*/  FSEL R14, R6, 1, P2 ;  /* 0x3f800000060e7808 */ /* 0x020fe40001000000 */
[----:B----4-:R-:W-:Y:S01]  /*0400*/  SEL R4, R4, RZ, !P1 ;  /* 0x000000ff04047207 */ /* 0x010fe20004800000 */
[----:B------:R-:W3:Y:S01]  /*0410*/  LDC.64 R6, c[0x0][0x248] ;  /* 0x00009200ff067b82 */ /* 0x000ee20000000a00 */
[----:B------:R-:W-:Y:S02]  /*0420*/  SEL R5, R5, RZ, !P1 ;  /* 0x000000ff05057207 */ /* 0x000fe40004800000 */
[----:B--2---:R-:W-:Y:S01]  /*0430*/  @P1 SEL R4, R2, RZ, P0 ;  /* 0x000000ff02041207 */ /* 0x004fe20000000000 */
[----:B------:R-:W-:Y:S01]  /*0440*/  @!P3 FMUL R14, R14, 16777216 ;  /* 0x4b8000000e0eb820 */ /* 0x000fe20000400000 */
[----:B------:R-:W-:-:S03]  /*0450*/  @P1 SEL R5, R3, RZ, P0 ;  /* 0x000000ff03051207 */ /* 0x000fc60000000000 */
[C---:B------:R-:W-:Y:S02]  /*0460*/  FADD R2, -R8.reuse, R4 ;  /* 0x0000000408027221 */ /* 0x040fe40000000100 */
[----:B------:R-:W-:Y:S01]  /*0470*/  FADD R8, -R8, R5 ;  /* 0x0000000508087221 */ /* 0x000fe20000000100 */
[----:B-1----:R-:W-:-:S04]  /*0480*/  FMUL R3, R17, R14 ;  /* 0x0000000e11037220 */ /* 0x002fc80000400000 */
[-C--:B------:R-:W-:Y:S01]  /*0490*/  FMUL R2, R2, R3.reuse ;  /* 0x0000000302027220 */ /* 0x080fe20000400000 */
[----:B------:R-:W-:-:S03]  /*04a0*/  FMUL R8, R8, R3 ;  /* 0x0000000308087220 */ /* 0x000fc60000400000 */
[C-C-:B------:R-:W-:Y:S01]  /*04b0*/  FFMA R2, R12.reuse, R2, R15.reuse ;  /* 0x000000020c027223 */ /* 0x140fe2000000000f */
[----:B------:R-:W-:-:S04]  /*04c0*/  FFMA R8, R12, R8, R15 ;  /* 0x000000080c087223 */ /* 0x000fc8000000000f */
[----:B------:R-:W-:Y:S02]  /*04d0*/  FSETP.GEU.AND P0, PT, R2, RZ, PT ;  /* 0x000000ff0200720b */ /* 0x000fe40003f0e000 */
[----:B------:R-:W-:Y:S01]  /*04e0*/  FSETP.GEU.AND P1, PT, R8, RZ, PT ;  /* 0x000000ff0800720b */ /* 0x000fe20003f2e000 */
[----:B---3--:R-:W-:Y:S01]  /*04f0*/  IMAD.WIDE R6, R0, 0x4, R6 ;  /* 0x0000000400067825 */ /* 0x008fe200078e0206 */
[----:B------:R-:W-:Y:S02]  /*0500*/  FSEL R2, R2, RZ, P0 ;  /* 0x000000ff02027208 */ /* 0x000fe40000000000 */
[----:B------:R-:W-:Y:S01]  /*0510*/  FSEL R3, R8, RZ, P1 ;  /* 0x000000ff08037208 */ /* 0x000fe20000800000 */
[----:B------:R-:W-:Y:S04]  /*0520*/  STG.E.64 desc[UR4][R10.64], R4 ;  /* 0x000000040a007986 */ /* 0x000fe8000c101b04 */
[----:B------:R-:W-:Y:S01]  /*0530*/  STG.E.64 desc[UR4][R6.64], R2 ;  /* 0x0000000206007986 */ /* 0x000fe2000c101b04 */
[----:B------:R-:W-:Y:S05]  /*0540*/  EXIT ;  /* 0x000000000000794d */ /* 0x000fea0003800000 */
.L_x_0:
[----:B------:R-:W-:-:S00]  /*0550*/  BRA `(.L_x_0) ;  /* 0xfffffffc00fc7947 */ /* 0x000fc0000383ffff */
[----:B------:R-:W-:-:S00]  /*0560*/  NOP ;  /* 0x0000000000007918 */ /* 0x000fc00000000000 */
        /* <DEDUP_REMOVED lines=9> */
.L_x_1:


//--------------------- .nv.global.init           --------------------------
	.section	.nv.global.init,"aw",@progbits
.nv.global.init:
	.type		_$_str,@object
	.size		_$_str,(_$_str_$_2 - _$_str)
_$_str:
        /*0000*/ 	.byte	0x5f, 0x5f, 0x43, 0x55, 0x44, 0x41, 0x5f, 0x46, 0x54, 0x5a, 0x00
	.type		_$_str_$_2,@object
	.size		_$_str_$_2,(.L_1 - _$_str_$_2)
_$_str_$_2:
        /*000b*/ 	.byte	0x5f, 0x5f, 0x43, 0x55, 0x44, 0x41, 0x5f, 0x50, 0x52, 0x45, 0x43, 0x5f, 0x53, 0x51, 0x52, 0x54
        /*001b*/ 	.byte	0x00
.L_1:


//--------------------- .nv.constant0.triton_poi_fused__native_batch_norm_legit_no_training_cat_relu_10 --------------------------
	.section	.nv.constant0.triton_poi_fused__native_batch_norm_legit_no_training_cat_relu_10,"a",@progbits
	.sectionflags	@""
	.align	4
.nv.constant0.triton_poi_fused__native_batch_norm_legit_no_training_cat_relu_10:
	.zero		596
